//
// Generated by NVIDIA NVVM Compiler
//
// Compiler Build ID: CL-36424714
// Cuda compilation tools, release 13.0, V13.0.88
// Based on NVVM 20.0.0
//

.version 9.0
.target sm_100
.address_size 64

	// .globl	_Z12trans_kernelPfS_ii

.visible .entry _Z12trans_kernelPfS_ii(
	.param .u64 .ptr .align 1 _Z12trans_kernelPfS_ii_param_0,
	.param .u64 .ptr .align 1 _Z12trans_kernelPfS_ii_param_1,
	.param .u32 _Z12trans_kernelPfS_ii_param_2,
	.param .u32 _Z12trans_kernelPfS_ii_param_3
)
{
	.reg .pred 	%p<4>;
	.reg .b32 	%r<16>;
	.reg .b32 	%f<2>;
	.reg .b64 	%rd<8>;

	ld.param.u64 	%rd1, [_Z12trans_kernelPfS_ii_param_0];
	ld.param.u64 	%rd2, [_Z12trans_kernelPfS_ii_param_1];
	ld.param.u32 	%r3, [_Z12trans_kernelPfS_ii_param_2];
	ld.param.u32 	%r5, [_Z12trans_kernelPfS_ii_param_3];
	mov.u32 	%r6, %ctaid.x;
	shl.b32 	%r7, %r6, 4;
	mov.u32 	%r8, %tid.x;
	and.b32  	%r9, %r8, 15;
	or.b32  	%r1, %r7, %r9;
	mov.u32 	%r10, %ctaid.y;
	shl.b32 	%r11, %r10, 4;
	shr.u32 	%r12, %r8, 4;
	add.s32 	%r13, %r11, %r12;
	setp.ge.u32 	%p1, %r1, %r3;
	setp.ge.u32 	%p2, %r13, %r5;
	or.pred  	%p3, %p1, %p2;
	@%p3 bra 	$L__BB0_2;
	cvta.to.global.u64 	%rd4, %rd1;
	mad.lo.s32 	%r14, %r3, %r13, %r1;
	mad.lo.s32 	%r15, %r5, %r1, %r13;
	mul.wide.u32 	%rd5, %r14, 4;
	add.s64 	%rd3, %rd2, %rd5;
	// begin inline asm
	ld.global.nc.f32 %f1, [%rd3];
	// end inline asm
	mul.wide.u32 	%rd6, %r15, 4;
	add.s64 	%rd7, %rd4, %rd6;
	st.global.f32 	[%rd7], %f1;
$L__BB0_2:
	ret;

}


// ===== COMPILED SASS (sm_100) =====

	.target	sm_100

	.elftype	@"ET_EXEC"


//--------------------- .note.nv.tkinfo           --------------------------
	.section	.note.nv.tkinfo,"",@"SHT_NOTE"
	.sectionflags	@"SHF_NOTE_NV_TKINFO"
	.tkinfo
        /*0018*/ 	.word	0x00000002
        /*0030*/ 	.string	""
        /*0030*/ 	.string	"ptxas"
        /*0030*/ 	.string	"Cuda compilation tools, release 13.0, V13.0.88"
        /*0030*/ 	.string	"Build cuda_13.0.r13.0/compiler.36424714_0"
        /*0030*/ 	.string	"-arch sm_100 -m 64 "



//--------------------- .note.nv.cuinfo           --------------------------
	.section	.note.nv.cuinfo,"",@"SHT_NOTE"
	.sectionflags	@"SHF_NOTE_NV_CUINFO"
        /*0018*/ 	.short	0x0002
        /*001a*/ 	.short	0x0064
        /*001c*/ 	.short	0x0082
	.zero		2


//--------------------- .nv.info                  --------------------------
	.section	.nv.info,"",@"SHT_CUDA_INFO"
	.align	4


	//----- nvinfo : EIATTR_REGCOUNT
	.align		4
        /*0000*/ 	.byte	0x04, 0x2f
        /*0002*/ 	.short	(.L_1 - .L_0)
	.align		4
.L_0:
        /*0004*/ 	.word	index@(_Z12trans_kernelPfS_ii)
        /*0008*/ 	.word	0x0000000a


	//----- nvinfo : EIATTR_FRAME_SIZE
	.align		4
.L_1:
        /*000c*/ 	.byte	0x04, 0x11
        /*000e*/ 	.short	(.L_3 - .L_2)
	.align		4
.L_2:
        /*0010*/ 	.word	index@(_Z12trans_kernelPfS_ii)
        /*0014*/ 	.word	0x00000000


	//----- nvinfo : EIATTR_MIN_STACK_SIZE
	.align		4
.L_3:
        /*0018*/ 	.byte	0x04, 0x12
        /*001a*/ 	.short	(.L_5 - .L_4)
	.align		4
.L_4:
        /*001c*/ 	.word	index@(_Z12trans_kernelPfS_ii)
        /*0020*/ 	.word	0x00000000
.L_5:


//--------------------- .nv.compat                --------------------------
	.section	.nv.compat,"",@"SHT_CUDA_COMPAT_INFO"
	.align	4
        /*0000*/ 	.byte	0x02, 0x09, 0x00, 0x00, 0x02, 0x02, 0x01, 0x00, 0x02, 0x05, 0x05, 0x00, 0x03, 0x07, 0x01, 0x01
        /*0010*/ 	.byte	0x02, 0x03, 0x00, 0x00, 0x02, 0x06, 0x01, 0x00, 0x04, 0x0b, 0x08, 0x00, 0x09, 0x00, 0x00, 0x00
        /*0020*/ 	.byte	0x00, 0x00, 0x00, 0x00


//--------------------- .nv.info._Z12trans_kernelPfS_ii --------------------------
	.section	.nv.info._Z12trans_kernelPfS_ii,"",@"SHT_CUDA_INFO"
	.sectionflags	@""
	.align	4


	//----- nvinfo : EIATTR_CUDA_API_VERSION
	.align		4
        /*0000*/ 	.byte	0x04, 0x37
        /*0002*/ 	.short	(.L_7 - .L_6)
.L_6:
        /*0004*/ 	.word	0x00000082


	//----- nvinfo : EIATTR_KPARAM_INFO
	.align		4
.L_7:
        /*0008*/ 	.byte	0x04, 0x17
        /*000a*/ 	.short	(.L_9 - .L_8)
.L_8:
        /*000c*/ 	.word	0x00000000
        /*0010*/ 	.short	0x0003
        /*0012*/ 	.short	0x0014
        /*0014*/ 	.byte	0x00, 0xf0, 0x11, 0x00


	//----- nvinfo : EIATTR_KPARAM_INFO
	.align		4
.L_9:
        /*0018*/ 	.byte	0x04, 0x17
        /*001a*/ 	.short	(.L_11 - .L_10)
.L_10:
        /*001c*/ 	.word	0x00000000
        /*0020*/ 	.short	0x0002
        /*0022*/ 	.short	0x0010
        /*0024*/ 	.byte	0x00, 0xf0, 0x11, 0x00


	//----- nvinfo : EIATTR_KPARAM_INFO
	.align		4
.L_11:
        /*0028*/ 	.byte	0x04, 0x17
        /*002a*/ 	.short	(.L_13 - .L_12)
.L_12:
        /*002c*/ 	.word	0x00000000
        /*0030*/ 	.short	0x0001
        /*0032*/ 	.short	0x0008
        /*0034*/ 	.byte	0x00, 0xf5, 0x21, 0x00


	//----- nvinfo : EIATTR_KPARAM_INFO
	.align		4
.L_13:
        /*0038*/ 	.byte	0x04, 0x17
        /*003a*/ 	.short	(.L_15 - .L_14)
.L_14:
        /*003c*/ 	.word	0x00000000
        /*0040*/ 	.short	0x0000
        /*0042*/ 	.short	0x0000
        /*0044*/ 	.byte	0x00, 0xf5, 0x21, 0x00


	//----- nvinfo : EIATTR_SPARSE_MMA_MASK
	.align		4
.L_15:
        /*0048*/ 	.byte	0x03, 0x50
        /*004a*/ 	.short	0x0000


	//----- nvinfo : EIATTR_MAXREG_COUNT
	.align		4
        /*004c*/ 	.byte	0x03, 0x1b
        /*004e*/ 	.short	0x00ff


	//----- nvinfo : EIATTR_MERCURY_ISA_VERSION
	.align		4
        /*0050*/ 	.byte	0x03, 0x5f
        /*0052*/ 	.short	0x0101


	//----- nvinfo : EIATTR_VRC_CTA_INIT_COUNT
	.align		4
        /*0054*/ 	.byte	0x02, 0x4a
	.zero		1
	.zero		1


	//----- nvinfo : EIATTR_EXIT_INSTR_OFFSETS
	.align		4
        /*0058*/ 	.byte	0x04, 0x1c
        /*005a*/ 	.short	(.L_17 - .L_16)


	//   ....[0]....
.L_16:
        /*005c*/ 	.word	0x000000b0


	//   ....[1]....
        /*0060*/ 	.word	0x00000150


	//----- nvinfo : EIATTR_CBANK_PARAM_SIZE
	.align		4
.L_17:
        /*0064*/ 	.byte	0x03, 0x19
        /*0066*/ 	.short	0x0018


	//----- nvinfo : EIATTR_PARAM_CBANK
	.align		4
        /*0068*/ 	.byte	0x04, 0x0a
        /*006a*/ 	.short	(.L_19 - .L_18)
	.align		4
.L_18:
        /*006c*/ 	.word	index@(.nv.constant0._Z12trans_kernelPfS_ii)
        /*0070*/ 	.short	0x0380
        /*0072*/ 	.short	0x0018


	//----- nvinfo : EIATTR_SW_WAR
	.align		4
.L_19:
        /*0074*/ 	.byte	0x04, 0x36
        /*0076*/ 	.short	(.L_21 - .L_20)
.L_20:
        /*0078*/ 	.word	0x00000008
.L_21:


//--------------------- .nv.callgraph             --------------------------
	.section	.nv.callgraph,"",@"SHT_CUDA_CALLGRAPH"
	.align	4
	.sectionentsize	8
	.align		4
        /*0000*/ 	.word	0x00000000
	.align		4
        /*0004*/ 	.word	0xffffffff
	.align		4
        /*0008*/ 	.word	0x00000000
	.align		4
        /*000c*/ 	.word	0xfffffffe
	.align		4
        /*0010*/ 	.word	0x00000000
	.align		4
        /*0014*/ 	.word	0xfffffffd
	.align		4
        /*0018*/ 	.word	0x00000000
	.align		4
        /*001c*/ 	.word	0xfffffffc


//--------------------- .text._Z12trans_kernelPfS_ii --------------------------
	.section	.text._Z12trans_kernelPfS_ii,"ax",@progbits
	.align	128
        .global         _Z12trans_kernelPfS_ii
        .type           _Z12trans_kernelPfS_ii,@function
        .size           _Z12trans_kernelPfS_ii,(.L_x_1 - _Z12trans_kernelPfS_ii)
        .other          _Z12trans_kernelPfS_ii,@"STO_CUDA_ENTRY STV_DEFAULT"
_Z12trans_kernelPfS_ii:
.text._Z12trans_kernelPfS_ii:
[----:B------:R-:W-:Y:S01]  /*0000*/  LDC R1, c[0x0][0x37c] ;  /* 0x0000df00ff017b82 */ /* 0x000fe20000000800 */
[----:B------:R-:W0:Y:S01]  /*0010*/  S2R R0, SR_TID.X ;  /* 0x0000000000007919 */ /* 0x000e220000002100 */
[----:B------:R-:W1:Y:S01]  /*0020*/  LDCU.64 UR6, c[0x0][0x390] ;  /* 0x00007200ff0677ac */ /* 0x000e620008000a00 */
[----:B------:R-:W2:Y:S01]  /*0030*/  S2R R7, SR_CTAID.Y ;  /* 0x0000000000077919 */ /* 0x000ea20000002600 */
[----:B------:R-:W3:Y:S01]  /*0040*/  S2R R3, SR_CTAID.X ;  /* 0x0000000000037919 */ /* 0x000ee20000002500 */
[----:B0-----:R-:W-:Y:S02]  /*0050*/  SHF.R.U32.HI R2, RZ, 0x4, R0 ;  /* 0x00000004ff027819 */ /* 0x001fe40000011600 */
[----:B------:R-:W-:Y:S02]  /*0060*/  LOP3.LUT R0, R0, 0xf, RZ, 0xc0, !PT ;  /* 0x0000000f00007812 */ /* 0x000fe400078ec0ff */
[----:B--2---:R-:W-:Y:S02]  /*0070*/  LEA R7, R7, R2, 0x4 ;  /* 0x0000000207077211 */ /* 0x004fe400078e20ff */
[----:B---3--:R-:W-:-:S02]  /*0080*/  LEA R0, R3, R0, 0x4 ;  /* 0x0000000003007211 */ /* 0x008fc400078e20ff */
[----:B-1----:R-:W-:-:S04]  /*0090*/  ISETP.GE.U32.AND P0, PT, R7, UR7, PT ;  /* 0x0000000707007c0c */ /* 0x002fc8000bf06070 */
[----:B------:R-:W-:-:S13]  /*00a0*/  ISETP.GE.U32.OR P0, PT, R0, UR6, P0 ;  /* 0x0000000600007c0c */ /* 0x000fda0008706470 */
[----:B------:R-:W-:Y:S05]  /*00b0*/  @P0 EXIT ;  /* 0x000000000000094d */ /* 0x000fea0003800000 */
[----:B------:R-:W0:Y:S01]  /*00c0*/  LDC.64 R2, c[0x0][0x388] ;  /* 0x0000e200ff027b82 */ /* 0x000e220000000a00 */
[----:B------:R-:W1:Y:S01]  /*00d0*/  LDCU.64 UR4, c[0x0][0x358] ;  /* 0x00006b00ff0477ac */ /* 0x000e620008000a00 */
[----:B------:R-:W-:-:S04]  /*00e0*/  IMAD R5, R7, UR6, R0 ;  /* 0x0000000607057c24 */ /* 0x000fc8000f8e0200 */
[----:B0-----:R-:W-:Y:S02]  /*00f0*/  IMAD.WIDE.U32 R2, R5, 0x4, R2 ;  /* 0x0000000405027825 */ /* 0x001fe400078e0002 */
[----:B------:R-:W0:Y:S04]  /*0100*/  LDC.64 R4, c[0x0][0x380] ;  /* 0x0000e000ff047b82 */ /* 0x000e280000000a00 */
[----:B-1----:R-:W2:Y:S01]  /*0110*/  LDG.E.CONSTANT R3, desc[UR4][R2.64] ;  /* 0x0000000402037981 */ /* 0x002ea2000c1e9900 */
[----:B------:R-:W-:-:S04]  /*0120*/  IMAD R7, R0, UR7, R7 ;  /* 0x0000000700077c24 */ /* 0x000fc8000f8e0207 */
[----:B0-----:R-:W-:-:S05]  /*0130*/  IMAD.WIDE.U32 R4, R7, 0x4, R4 ;  /* 0x0000000407047825 */ /* 0x001fca00078e0004 */
[----:B--2---:R-:W-:Y:S01]  /*0140*/  STG.E desc[UR4][R4.64], R3 ;  /* 0x0000000304007986 */ /* 0x004fe2000c101904 */
[----:B------:R-:W-:Y:S05]  /*0150*/  EXIT ;  /* 0x000000000000794d */ /* 0x000fea0003800000 */
.L_x_0:
[----:B------:R-:W-:-:S00]  /*0160*/  BRA `(.L_x_0) ;  /* 0xfffffffc00fc7947 */ /* 0x000fc0000383ffff */
[----:B------:R-:W-:-:S00]  /*0170*/  NOP ;  /* 0x0000000000007918 */ /* 0x000fc00000000000 */
        /* <DEDUP_REMOVED lines=8> */
.L_x_1:


//--------------------- .nv.shared.reserved.0     --------------------------
	.section	.nv.shared.reserved.0,"aw",@nobits
	.weak		__nv_reservedSMEM_offset_0_alias
	.size		__nv_reservedSMEM_offset_0_alias, 0, 64
	.other		__nv_reservedSMEM_offset_0_alias,@"STO_CUDA_RESERVED_SHARED STV_DEFAULT"
__nv_reservedSMEM_offset_0_alias:
	.zero		0
	.zero		64


//--------------------- .nv.constant0._Z12trans_kernelPfS_ii --------------------------
	.section	.nv.constant0._Z12trans_kernelPfS_ii,"a",@progbits
	.sectionflags	@""
	.align	4
.nv.constant0._Z12trans_kernelPfS_ii:
	.zero		920


//--------------------- SYMBOLS --------------------------

	.type		.nv.reservedSmem.offset0,@object
	.size		.nv.reservedSmem.offset0,0x4
